//
// Generated by NVIDIA NVVM Compiler
//
// Compiler Build ID: CL-36424714
// Cuda compilation tools, release 13.0, V13.0.88
// Based on NVVM 20.0.0
//

.version 9.0
.target sm_100
.address_size 64

	// .globl	search_sorted_f32

.visible .entry search_sorted_f32(
	.param .u64 .ptr .align 1 search_sorted_f32_param_0,
	.param .u64 .ptr .align 1 search_sorted_f32_param_1,
	.param .u64 .ptr .align 1 search_sorted_f32_param_2,
	.param .u32 search_sorted_f32_param_3,
	.param .u32 search_sorted_f32_param_4,
	.param .u32 search_sorted_f32_param_5,
	.param .u8 search_sorted_f32_param_6,
	.param .u8 search_sorted_f32_param_7,
	.param .u8 search_sorted_f32_param_8
)
{
	.reg .pred 	%p<41>;
	.reg .b16 	%rs<4>;
	.reg .b32 	%r<66>;
	.reg .b32 	%f<17>;
	.reg .b64 	%rd<181>;

	ld.param.u64 	%rd54, [search_sorted_f32_param_0];
	ld.param.u64 	%rd55, [search_sorted_f32_param_1];
	ld.param.u64 	%rd56, [search_sorted_f32_param_2];
	ld.param.u32 	%r36, [search_sorted_f32_param_3];
	ld.param.u32 	%r37, [search_sorted_f32_param_4];
	ld.param.u32 	%r38, [search_sorted_f32_param_5];
	ld.param.s8 	%rs1, [search_sorted_f32_param_6];
	ld.param.s8 	%rs2, [search_sorted_f32_param_7];
	ld.param.s8 	%rs3, [search_sorted_f32_param_8];
	cvta.to.global.u64 	%rd1, %rd54;
	cvta.to.global.u64 	%rd2, %rd56;
	cvta.to.global.u64 	%rd3, %rd55;
	mov.u32 	%r39, %ctaid.x;
	mov.u32 	%r1, %ntid.x;
	mov.u32 	%r40, %tid.x;
	mad.lo.s32 	%r2, %r39, %r1, %r40;
	setp.ge.u32 	%p1, %r2, %r38;
	@%p1 bra 	$L__BB0_50;
	setp.ne.s16 	%p2, %rs1, 0;
	mov.u32 	%r41, %nctaid.x;
	mul.lo.s32 	%r3, %r1, %r41;
	@%p2 bra 	$L__BB0_27;
	setp.ne.s16 	%p22, %rs2, 0;
	@%p22 bra 	$L__BB0_14;
	setp.eq.s16 	%p32, %rs3, 0;
	@%p32 bra 	$L__BB0_4;
	bra.uni 	$L__BB0_9;
$L__BB0_4:
	div.u32 	%r52, %r2, %r36;
	mul.lo.s32 	%r5, %r52, %r37;
	add.s32 	%r6, %r5, %r37;
	setp.ge.s32 	%p37, %r5, %r6;
	mov.u32 	%r55, %r5;
	@%p37 bra 	$L__BB0_8;
	mul.wide.s32 	%rd150, %r2, 4;
	add.s64 	%rd151, %rd3, %rd150;
	ld.global.f32 	%f1, [%rd151];
	cvt.s64.s32 	%rd162, %r5;
	cvt.s64.s32 	%rd161, %r6;
$L__BB0_6:
	sub.s64 	%rd152, %rd161, %rd162;
	shr.s64 	%rd153, %rd152, 1;
	add.s64 	%rd154, %rd153, %rd162;
	shl.b64 	%rd155, %rd154, 2;
	add.s64 	%rd156, %rd2, %rd155;
	ld.global.f32 	%f16, [%rd156];
	setp.ltu.f32 	%p38, %f16, %f1;
	add.s64 	%rd157, %rd154, 1;
	selp.b64 	%rd162, %rd157, %rd162, %p38;
	selp.b64 	%rd161, %rd161, %rd154, %p38;
	setp.lt.s64 	%p39, %rd162, %rd161;
	@%p39 bra 	$L__BB0_6;
	cvt.u32.u64 	%r55, %rd162;
$L__BB0_8:
	sub.s32 	%r53, %r55, %r5;
	cvt.s64.s32 	%rd158, %r53;
	mul.wide.s32 	%rd159, %r2, 8;
	add.s64 	%rd160, %rd1, %rd159;
	st.global.u64 	[%rd160], %rd158;
	add.s32 	%r2, %r2, %r3;
	setp.lt.u32 	%p40, %r2, %r38;
	@%p40 bra 	$L__BB0_4;
	bra.uni 	$L__BB0_50;
$L__BB0_9:
	div.u32 	%r49, %r2, %r36;
	mul.lo.s32 	%r11, %r49, %r37;
	add.s32 	%r12, %r11, %r37;
	setp.ge.s32 	%p33, %r11, %r12;
	mov.u32 	%r57, %r11;
	@%p33 bra 	$L__BB0_13;
	rem.u32 	%r50, %r2, %r36;
	mul.wide.s32 	%rd139, %r50, 4;
	add.s64 	%rd140, %rd3, %rd139;
	ld.global.f32 	%f2, [%rd140];
	cvt.s64.s32 	%rd164, %r11;
	cvt.s64.s32 	%rd163, %r12;
$L__BB0_11:
	sub.s64 	%rd141, %rd163, %rd164;
	shr.s64 	%rd142, %rd141, 1;
	add.s64 	%rd143, %rd142, %rd164;
	shl.b64 	%rd144, %rd143, 2;
	add.s64 	%rd145, %rd2, %rd144;
	ld.global.f32 	%f15, [%rd145];
	setp.ltu.f32 	%p34, %f15, %f2;
	add.s64 	%rd146, %rd143, 1;
	selp.b64 	%rd164, %rd146, %rd164, %p34;
	selp.b64 	%rd163, %rd163, %rd143, %p34;
	setp.lt.s64 	%p35, %rd164, %rd163;
	@%p35 bra 	$L__BB0_11;
	cvt.u32.u64 	%r57, %rd164;
$L__BB0_13:
	sub.s32 	%r51, %r57, %r11;
	cvt.s64.s32 	%rd147, %r51;
	mul.wide.s32 	%rd148, %r2, 8;
	add.s64 	%rd149, %rd1, %rd148;
	st.global.u64 	[%rd149], %rd147;
	add.s32 	%r2, %r2, %r3;
	setp.lt.u32 	%p36, %r2, %r38;
	@%p36 bra 	$L__BB0_9;
	bra.uni 	$L__BB0_50;
$L__BB0_14:
	setp.eq.s16 	%p23, %rs3, 0;
	@%p23 bra 	$L__BB0_21;
	cvt.u64.u32 	%rd16, %r37;
$L__BB0_16:
	setp.lt.s32 	%p24, %r37, 1;
	rem.u32 	%r48, %r2, %r36;
	mul.wide.s32 	%rd116, %r48, 4;
	add.s64 	%rd117, %rd3, %rd116;
	ld.global.f32 	%f4, [%rd117];
	mov.b64 	%rd170, 0;
	@%p24 bra 	$L__BB0_20;
	mov.b64 	%rd169, 0;
	mov.u64 	%rd168, %rd16;
$L__BB0_18:
	sub.s64 	%rd119, %rd168, %rd169;
	shr.s64 	%rd120, %rd119, 1;
	add.s64 	%rd121, %rd120, %rd169;
	shl.b64 	%rd122, %rd121, 2;
	add.s64 	%rd123, %rd2, %rd122;
	ld.global.f32 	%f13, [%rd123];
	setp.ltu.f32 	%p25, %f13, %f4;
	add.s64 	%rd124, %rd121, 1;
	selp.b64 	%rd169, %rd124, %rd169, %p25;
	selp.b64 	%rd168, %rd168, %rd121, %p25;
	setp.lt.s64 	%p26, %rd169, %rd168;
	@%p26 bra 	$L__BB0_18;
	cvt.s64.s32 	%rd170, %rd169;
$L__BB0_20:
	mul.wide.s32 	%rd125, %r2, 8;
	add.s64 	%rd126, %rd1, %rd125;
	st.global.u64 	[%rd126], %rd170;
	add.s32 	%r2, %r2, %r3;
	setp.lt.u32 	%p27, %r2, %r38;
	@%p27 bra 	$L__BB0_16;
	bra.uni 	$L__BB0_50;
$L__BB0_21:
	cvt.u64.u32 	%rd17, %r37;
$L__BB0_22:
	setp.lt.s32 	%p28, %r37, 1;
	mul.wide.s32 	%rd128, %r2, 4;
	add.s64 	%rd129, %rd3, %rd128;
	ld.global.f32 	%f3, [%rd129];
	mov.b64 	%rd167, 0;
	@%p28 bra 	$L__BB0_26;
	mov.b64 	%rd166, 0;
	mov.u64 	%rd165, %rd17;
$L__BB0_24:
	sub.s64 	%rd131, %rd165, %rd166;
	shr.s64 	%rd132, %rd131, 1;
	add.s64 	%rd133, %rd132, %rd166;
	shl.b64 	%rd134, %rd133, 2;
	add.s64 	%rd135, %rd2, %rd134;
	ld.global.f32 	%f14, [%rd135];
	setp.ltu.f32 	%p29, %f14, %f3;
	add.s64 	%rd136, %rd133, 1;
	selp.b64 	%rd166, %rd136, %rd166, %p29;
	selp.b64 	%rd165, %rd165, %rd133, %p29;
	setp.lt.s64 	%p30, %rd166, %rd165;
	@%p30 bra 	$L__BB0_24;
	cvt.s64.s32 	%rd167, %rd166;
$L__BB0_26:
	mul.wide.s32 	%rd137, %r2, 8;
	add.s64 	%rd138, %rd1, %rd137;
	st.global.u64 	[%rd138], %rd167;
	add.s32 	%r2, %r2, %r3;
	setp.lt.u32 	%p31, %r2, %r38;
	@%p31 bra 	$L__BB0_22;
	bra.uni 	$L__BB0_50;
$L__BB0_27:
	setp.ne.s16 	%p3, %rs2, 0;
	@%p3 bra 	$L__BB0_39;
	setp.eq.s16 	%p13, %rs3, 0;
	@%p13 bra 	$L__BB0_29;
	bra.uni 	$L__BB0_34;
$L__BB0_29:
	div.u32 	%r46, %r2, %r36;
	mul.lo.s32 	%r21, %r46, %r37;
	add.s32 	%r22, %r21, %r37;
	setp.ge.s32 	%p18, %r21, %r22;
	mov.u32 	%r61, %r21;
	@%p18 bra 	$L__BB0_33;
	mul.wide.s32 	%rd101, %r2, 4;
	add.s64 	%rd102, %rd3, %rd101;
	ld.global.f32 	%f5, [%rd102];
	cvt.s64.s32 	%rd172, %r21;
	cvt.s64.s32 	%rd171, %r22;
$L__BB0_31:
	sub.s64 	%rd103, %rd171, %rd172;
	shr.u64 	%rd104, %rd103, 1;
	add.s64 	%rd105, %rd104, %rd172;
	shl.b64 	%rd106, %rd105, 32;
	shr.s64 	%rd107, %rd106, 30;
	add.s64 	%rd108, %rd2, %rd107;
	ld.global.f32 	%f12, [%rd108];
	setp.leu.f32 	%p19, %f12, %f5;
	add.s64 	%rd109, %rd106, 4294967296;
	shr.s64 	%rd110, %rd109, 32;
	cvt.s64.s32 	%rd111, %rd105;
	selp.b64 	%rd172, %rd110, %rd172, %p19;
	selp.b64 	%rd171, %rd171, %rd111, %p19;
	setp.lt.s64 	%p20, %rd172, %rd171;
	@%p20 bra 	$L__BB0_31;
	cvt.u32.u64 	%r61, %rd172;
$L__BB0_33:
	sub.s32 	%r47, %r61, %r21;
	cvt.s64.s32 	%rd112, %r47;
	mul.wide.s32 	%rd113, %r2, 8;
	add.s64 	%rd114, %rd1, %rd113;
	st.global.u64 	[%rd114], %rd112;
	add.s32 	%r2, %r2, %r3;
	setp.lt.u32 	%p21, %r2, %r38;
	@%p21 bra 	$L__BB0_29;
	bra.uni 	$L__BB0_50;
$L__BB0_34:
	div.u32 	%r43, %r2, %r36;
	mul.lo.s32 	%r27, %r43, %r37;
	add.s32 	%r28, %r27, %r37;
	setp.ge.s32 	%p14, %r27, %r28;
	mov.u32 	%r63, %r27;
	@%p14 bra 	$L__BB0_38;
	rem.u32 	%r44, %r2, %r36;
	mul.wide.s32 	%rd87, %r44, 4;
	add.s64 	%rd88, %rd3, %rd87;
	ld.global.f32 	%f6, [%rd88];
	cvt.s64.s32 	%rd174, %r27;
	cvt.s64.s32 	%rd173, %r28;
$L__BB0_36:
	sub.s64 	%rd89, %rd173, %rd174;
	shr.u64 	%rd90, %rd89, 1;
	add.s64 	%rd91, %rd90, %rd174;
	shl.b64 	%rd92, %rd91, 32;
	shr.s64 	%rd93, %rd92, 30;
	add.s64 	%rd94, %rd2, %rd93;
	ld.global.f32 	%f11, [%rd94];
	setp.leu.f32 	%p15, %f11, %f6;
	add.s64 	%rd95, %rd92, 4294967296;
	shr.s64 	%rd96, %rd95, 32;
	cvt.s64.s32 	%rd97, %rd91;
	selp.b64 	%rd174, %rd96, %rd174, %p15;
	selp.b64 	%rd173, %rd173, %rd97, %p15;
	setp.lt.s64 	%p16, %rd174, %rd173;
	@%p16 bra 	$L__BB0_36;
	cvt.u32.u64 	%r63, %rd174;
$L__BB0_38:
	sub.s32 	%r45, %r63, %r27;
	cvt.s64.s32 	%rd98, %r45;
	mul.wide.s32 	%rd99, %r2, 8;
	add.s64 	%rd100, %rd1, %rd99;
	st.global.u64 	[%rd100], %rd98;
	add.s32 	%r2, %r2, %r3;
	setp.lt.u32 	%p17, %r2, %r38;
	@%p17 bra 	$L__BB0_34;
	bra.uni 	$L__BB0_50;
$L__BB0_39:
	setp.eq.s16 	%p4, %rs3, 0;
	@%p4 bra 	$L__BB0_45;
	cvt.u64.u32 	%rd42, %r37;
$L__BB0_41:
	setp.lt.s32 	%p5, %r37, 1;
	rem.u32 	%r42, %r2, %r36;
	mul.wide.s32 	%rd58, %r42, 4;
	add.s64 	%rd59, %rd3, %rd58;
	ld.global.f32 	%f8, [%rd59];
	mov.b64 	%rd180, 0;
	@%p5 bra 	$L__BB0_44;
	mov.b64 	%rd180, 0;
	mov.u64 	%rd178, %rd42;
$L__BB0_43:
	sub.s64 	%rd61, %rd178, %rd180;
	shr.u64 	%rd62, %rd61, 1;
	add.s64 	%rd63, %rd62, %rd180;
	shl.b64 	%rd64, %rd63, 32;
	shr.s64 	%rd65, %rd64, 30;
	add.s64 	%rd66, %rd2, %rd65;
	ld.global.f32 	%f9, [%rd66];
	setp.leu.f32 	%p6, %f9, %f8;
	add.s64 	%rd67, %rd64, 4294967296;
	shr.s64 	%rd68, %rd67, 32;
	cvt.s64.s32 	%rd69, %rd63;
	selp.b64 	%rd180, %rd68, %rd180, %p6;
	selp.b64 	%rd178, %rd178, %rd69, %p6;
	setp.lt.s64 	%p7, %rd180, %rd178;
	@%p7 bra 	$L__BB0_43;
$L__BB0_44:
	mul.wide.s32 	%rd70, %r2, 8;
	add.s64 	%rd71, %rd1, %rd70;
	st.global.u64 	[%rd71], %rd180;
	add.s32 	%r2, %r2, %r3;
	setp.lt.u32 	%p8, %r2, %r38;
	@%p8 bra 	$L__BB0_41;
	bra.uni 	$L__BB0_50;
$L__BB0_45:
	cvt.u64.u32 	%rd43, %r37;
$L__BB0_46:
	setp.lt.s32 	%p9, %r37, 1;
	mul.wide.s32 	%rd73, %r2, 4;
	add.s64 	%rd74, %rd3, %rd73;
	ld.global.f32 	%f7, [%rd74];
	mov.b64 	%rd177, 0;
	@%p9 bra 	$L__BB0_49;
	mov.b64 	%rd177, 0;
	mov.u64 	%rd175, %rd43;
$L__BB0_48:
	sub.s64 	%rd76, %rd175, %rd177;
	shr.u64 	%rd77, %rd76, 1;
	add.s64 	%rd78, %rd77, %rd177;
	shl.b64 	%rd79, %rd78, 32;
	shr.s64 	%rd80, %rd79, 30;
	add.s64 	%rd81, %rd2, %rd80;
	ld.global.f32 	%f10, [%rd81];
	setp.leu.f32 	%p10, %f10, %f7;
	add.s64 	%rd82, %rd79, 4294967296;
	shr.s64 	%rd83, %rd82, 32;
	cvt.s64.s32 	%rd84, %rd78;
	selp.b64 	%rd177, %rd83, %rd177, %p10;
	selp.b64 	%rd175, %rd175, %rd84, %p10;
	setp.lt.s64 	%p11, %rd177, %rd175;
	@%p11 bra 	$L__BB0_48;
$L__BB0_49:
	mul.wide.s32 	%rd85, %r2, 8;
	add.s64 	%rd86, %rd1, %rd85;
	st.global.u64 	[%rd86], %rd177;
	add.s32 	%r2, %r2, %r3;
	setp.lt.u32 	%p12, %r2, %r38;
	@%p12 bra 	$L__BB0_46;
$L__BB0_50:
	ret;

}


// ===== COMPILED SASS (sm_100) =====

	.target	sm_100

	.elftype	@"ET_EXEC"


//--------------------- .note.nv.tkinfo           --------------------------
	.section	.note.nv.tkinfo,"",@"SHT_NOTE"
	.sectionflags	@"SHF_NOTE_NV_TKINFO"
	.tkinfo
        /*0018*/ 	.word	0x00000002
        /*0030*/ 	.string	""
        /*0030*/ 	.string	"ptxas"
        /*0030*/ 	.string	"Cuda compilation tools, release 13.0, V13.0.88"
        /*0030*/ 	.string	"Build cuda_13.0.r13.0/compiler.36424714_0"
        /*0030*/ 	.string	"-arch sm_100 -m 64 "



//--------------------- .note.nv.cuinfo           --------------------------
	.section	.note.nv.cuinfo,"",@"SHT_NOTE"
	.sectionflags	@"SHF_NOTE_NV_CUINFO"
        /*0018*/ 	.short	0x0002
        /*001a*/ 	.short	0x0064
        /*001c*/ 	.short	0x0082
	.zero		2


//--------------------- .nv.info                  --------------------------
	.section	.nv.info,"",@"SHT_CUDA_INFO"
	.align	4


	//----- nvinfo : EIATTR_REGCOUNT
	.align		4
        /*0000*/ 	.byte	0x04, 0x2f
        /*0002*/ 	.short	(.L_1 - .L_0)
	.align		4
.L_0:
        /*0004*/ 	.word	index@(search_sorted_f32)
        /*0008*/ 	.word	0x00000012


	//----- nvinfo : EIATTR_FRAME_SIZE
	.align		4
.L_1:
        /*000c*/ 	.byte	0x04, 0x11
        /*000e*/ 	.short	(.L_3 - .L_2)
	.align		4
.L_2:
        /*0010*/ 	.word	index@(search_sorted_f32)
        /*0014*/ 	.word	0x00000000


	//----- nvinfo : EIATTR_MIN_STACK_SIZE
	.align		4
.L_3:
        /*0018*/ 	.byte	0x04, 0x12
        /*001a*/ 	.short	(.L_5 - .L_4)
	.align		4
.L_4:
        /*001c*/ 	.word	index@(search_sorted_f32)
        /*0020*/ 	.word	0x00000000
.L_5:


//--------------------- .nv.compat                --------------------------
	.section	.nv.compat,"",@"SHT_CUDA_COMPAT_INFO"
	.align	4
        /*0000*/ 	.byte	0x02, 0x09, 0x00, 0x00, 0x02, 0x02, 0x01, 0x00, 0x02, 0x05, 0x05, 0x00, 0x03, 0x07, 0x01, 0x01
        /*0010*/ 	.byte	0x02, 0x03, 0x00, 0x00, 0x02, 0x06, 0x01, 0x00, 0x04, 0x0b, 0x08, 0x00, 0x09, 0x00, 0x00, 0x00
        /*0020*/ 	.byte	0x00, 0x00, 0x00, 0x00


//--------------------- .nv.info.search_sorted_f32 --------------------------
	.section	.nv.info.search_sorted_f32,"",@"SHT_CUDA_INFO"
	.sectionflags	@""
	.align	4


	//----- nvinfo : EIATTR_CUDA_API_VERSION
	.align		4
        /*0000*/ 	.byte	0x04, 0x37
        /*0002*/ 	.short	(.L_7 - .L_6)
.L_6:
        /*0004*/ 	.word	0x00000082


	//----- nvinfo : EIATTR_KPARAM_INFO
	.align		4
.L_7:
        /*0008*/ 	.byte	0x04, 0x17
        /*000a*/ 	.short	(.L_9 - .L_8)
.L_8:
        /*000c*/ 	.word	0x00000000
        /*0010*/ 	.short	0x0008
        /*0012*/ 	.short	0x0026
        /*0014*/ 	.byte	0x00, 0xf0, 0x05, 0x00


	//----- nvinfo : EIATTR_KPARAM_INFO
	.align		4
.L_9:
        /*0018*/ 	.byte	0x04, 0x17
        /*001a*/ 	.short	(.L_11 - .L_10)
.L_10:
        /*001c*/ 	.word	0x00000000
        /*0020*/ 	.short	0x0007
        /*0022*/ 	.short	0x0025
        /*0024*/ 	.byte	0x00, 0xf0, 0x05, 0x00


	//----- nvinfo : EIATTR_KPARAM_INFO
	.align		4
.L_11:
        /*0028*/ 	.byte	0x04, 0x17
        /*002a*/ 	.short	(.L_13 - .L_12)
.L_12:
        /*002c*/ 	.word	0x00000000
        /*0030*/ 	.short	0x0006
        /*0032*/ 	.short	0x0024
        /*0034*/ 	.byte	0x00, 0xf0, 0x05, 0x00


	//----- nvinfo : EIATTR_KPARAM_INFO
	.align		4
.L_13:
        /*0038*/ 	.byte	0x04, 0x17
        /*003a*/ 	.short	(.L_15 - .L_14)
.L_14:
        /*003c*/ 	.word	0x00000000
        /*0040*/ 	.short	0x0005
        /*0042*/ 	.short	0x0020
        /*0044*/ 	.byte	0x00, 0xf0, 0x11, 0x00


	//----- nvinfo : EIATTR_KPARAM_INFO
	.align		4
.L_15:
        /*0048*/ 	.byte	0x04, 0x17
        /*004a*/ 	.short	(.L_17 - .L_16)
.L_16:
        /*004c*/ 	.word	0x00000000
        /*0050*/ 	.short	0x0004
        /*0052*/ 	.short	0x001c
        /*0054*/ 	.byte	0x00, 0xf0, 0x11, 0x00


	//----- nvinfo : EIATTR_KPARAM_INFO
	.align		4
.L_17:
        /*0058*/ 	.byte	0x04, 0x17
        /*005a*/ 	.short	(.L_19 - .L_18)
.L_18:
        /*005c*/ 	.word	0x00000000
        /*0060*/ 	.short	0x0003
        /*0062*/ 	.short	0x0018
        /*0064*/ 	.byte	0x00, 0xf0, 0x11, 0x00


	//----- nvinfo : EIATTR_KPARAM_INFO
	.align		4
.L_19:
        /*0068*/ 	.byte	0x04, 0x17
        /*006a*/ 	.short	(.L_21 - .L_20)
.L_20:
        /*006c*/ 	.word	0x00000000
        /*0070*/ 	.short	0x0002
        /*0072*/ 	.short	0x0010
        /*0074*/ 	.byte	0x00, 0xf5, 0x21, 0x00


	//----- nvinfo : EIATTR_KPARAM_INFO
	.align		4
.L_21:
        /*0078*/ 	.byte	0x04, 0x17
        /*007a*/ 	.short	(.L_23 - .L_22)
.L_22:
        /*007c*/ 	.word	0x00000000
        /*0080*/ 	.short	0x0001
        /*0082*/ 	.short	0x0008
        /*0084*/ 	.byte	0x00, 0xf5, 0x21, 0x00


	//----- nvinfo : EIATTR_KPARAM_INFO
	.align		4
.L_23:
        /*0088*/ 	.byte	0x04, 0x17
        /*008a*/ 	.short	(.L_25 - .L_24)
.L_24:
        /*008c*/ 	.word	0x00000000
        /*0090*/ 	.short	0x0000
        /*0092*/ 	.short	0x0000
        /*0094*/ 	.byte	0x00, 0xf5, 0x21, 0x00


	//----- nvinfo : EIATTR_SPARSE_MMA_MASK
	.align		4
.L_25:
        /*0098*/ 	.byte	0x03, 0x50
        /*009a*/ 	.short	0x0000


	//----- nvinfo : EIATTR_MAXREG_COUNT
	.align		4
        /*009c*/ 	.byte	0x03, 0x1b
        /*009e*/ 	.short	0x00ff


	//----- nvinfo : EIATTR_MERCURY_ISA_VERSION
	.align		4
        /*00a0*/ 	.byte	0x03, 0x5f
        /*00a2*/ 	.short	0x0101


	//----- nvinfo : EIATTR_VRC_CTA_INIT_COUNT
	.align		4
        /*00a4*/ 	.byte	0x02, 0x4a
	.zero		1
	.zero		1


	//----- nvinfo : EIATTR_EXIT_INSTR_OFFSETS
	.align		4
        /*00a8*/ 	.byte	0x04, 0x1c
        /*00aa*/ 	.short	(.L_27 - .L_26)


	//   ....[0]....
.L_26:
        /*00ac*/ 	.word	0x00000070


	//   ....[1]....
        /*00b0*/ 	.word	0x000005a0


	//   ....[2]....
        /*00b4*/ 	.word	0x000009a0


	//   ....[3]....
        /*00b8*/ 	.word	0x00000db0


	//   ....[4]....
        /*00bc*/ 	.word	0x00001060


	//   ....[5]....
        /*00c0*/ 	.word	0x000014f0


	//   ....[6]....
        /*00c4*/ 	.word	0x000018d0


	//   ....[7]....
        /*00c8*/ 	.word	0x00001cc0


	//   ....[8]....
        /*00cc*/ 	.word	0x00001f50


	//----- nvinfo : EIATTR_CRS_STACK_SIZE
	.align		4
.L_27:
        /*00d0*/ 	.byte	0x04, 0x1e
        /*00d2*/ 	.short	(.L_29 - .L_28)
.L_28:
        /*00d4*/ 	.word	0x00000000


	//----- nvinfo : EIATTR_CBANK_PARAM_SIZE
	.align		4
.L_29:
        /*00d8*/ 	.byte	0x03, 0x19
        /*00da*/ 	.short	0x0027


	//----- nvinfo : EIATTR_PARAM_CBANK
	.align		4
        /*00dc*/ 	.byte	0x04, 0x0a
        /*00de*/ 	.short	(.L_31 - .L_30)
	.align		4
.L_30:
        /*00e0*/ 	.word	index@(.nv.constant0.search_sorted_f32)
        /*00e4*/ 	.short	0x0380
        /*00e6*/ 	.short	0x0027


	//----- nvinfo : EIATTR_SW_WAR
	.align		4
.L_31:
        /*00e8*/ 	.byte	0x04, 0x36
        /*00ea*/ 	.short	(.L_33 - .L_32)
.L_32:
        /*00ec*/ 	.word	0x00000008
.L_33:


//--------------------- .nv.callgraph             --------------------------
	.section	.nv.callgraph,"",@"SHT_CUDA_CALLGRAPH"
	.align	4
	.sectionentsize	8
	.align		4
        /*0000*/ 	.word	0x00000000
	.align		4
        /*0004*/ 	.word	0xffffffff
	.align		4
        /*0008*/ 	.word	0x00000000
	.align		4
        /*000c*/ 	.word	0xfffffffe
	.align		4
        /*0010*/ 	.word	0x00000000
	.align		4
        /*0014*/ 	.word	0xfffffffd
	.align		4
        /*0018*/ 	.word	0x00000000
	.align		4
        /*001c*/ 	.word	0xfffffffc


//--------------------- .text.search_sorted_f32   --------------------------
	.section	.text.search_sorted_f32,"ax",@progbits
	.align	128
        .global         search_sorted_f32
        .type           search_sorted_f32,@function
        .size           search_sorted_f32,(.L_x_38 - search_sorted_f32)
        .other          search_sorted_f32,@"STO_CUDA_ENTRY STV_DEFAULT"
search_sorted_f32:
.text.search_sorted_f32:
[----:B------:R-:W-:Y:S01]  /*0000*/  LDC R1, c[0x0][0x37c] ;  /* 0x0000df00ff017b82 */ /* 0x000fe20000000800 */
[----:B------:R-:W0:Y:S07]  /*0010*/  S2R R3, SR_TID.X ;  /* 0x0000000000037919 */ /* 0x000e2e0000002100 */
[----:B------:R-:W0:Y:S01]  /*0020*/  S2UR UR4, SR_CTAID.X ;  /* 0x00000000000479c3 */ /* 0x000e220000002500 */
[----:B------:R-:W1:Y:S07]  /*0030*/  LDCU UR5, c[0x0][0x3a0] ;  /* 0x00007400ff0577ac */ /* 0x000e6e0008000800 */
[----:B------:R-:W0:Y:S02]  /*0040*/  LDC R0, c[0x0][0x360] ;  /* 0x0000d800ff007b82 */ /* 0x000e240000000800 */
[----:B0-----:R-:W-:-:S05]  /*0050*/  IMAD R3, R0, UR4, R3 ;  /* 0x0000000400037c24 */ /* 0x001fca000f8e0203 */
[----:B-1----:R-:W-:-:S13]  /*0060*/  ISETP.GE.U32.AND P0, PT, R3, UR5, PT ;  /* 0x0000000503007c0c */ /* 0x002fda000bf06070 */
[----:B------:R-:W-:Y:S05]  /*0070*/  @P0 EXIT ;  /* 0x000000000000094d */ /* 0x000fea0003800000 */
[----:B------:R-:W0:Y:S01]  /*0080*/  LDCU.U8 UR4, c[0x0][0x3a4] ;  /* 0x00007480ff0477ac */ /* 0x000e220008000000 */
[----:B------:R-:W1:Y:S01]  /*0090*/  LDCU UR5, c[0x0][0x370] ;  /* 0x00006e00ff0577ac */ /* 0x000e620008000800 */
[----:B------:R-:W2:Y:S01]  /*00a0*/  LDCU.64 UR6, c[0x0][0x358] ;  /* 0x00006b00ff0677ac */ /* 0x000ea20008000a00 */
[----:B0-----:R-:W-:-:S04]  /*00b0*/  UPRMT UR4, UR4, 0x8880, URZ ;  /* 0x0000888004047896 */ /* 0x001fc800080000ff */
[----:B------:R-:W-:Y:S01]  /*00c0*/  UISETP.NE.AND UP0, UPT, UR4, URZ, UPT ;  /* 0x000000ff0400728c */ /* 0x000fe2000bf05270 */
[----:B-1----:R-:W-:-:S08]  /*00d0*/  IMAD R0, R0, UR5, RZ ;  /* 0x0000000500007c24 */ /* 0x002fd0000f8e02ff */
[----:B--2---:R-:W-:Y:S05]  /*00e0*/  BRA.U UP0, `(.L_x_0) ;  /* 0x0000000d00e07547 */ /* 0x004fea000b800000 */
[----:B------:R-:W0:Y:S02]  /*00f0*/  LDCU.S8 UR4, c[0x0][0x3a5] ;  /* 0x000074a0ff0477ac */ /* 0x000e240008000200 */
[----:B0-----:R-:W-:-:S09]  /*0100*/  UISETP.NE.AND UP0, UPT, UR4, URZ, UPT ;  /* 0x000000ff0400728c */ /* 0x001fd2000bf05270 */
[----:B------:R-:W-:Y:S05]  /*0110*/  BRA.U UP0, `(.L_x_1) ;  /* 0x0000000900247547 */ /* 0x000fea000b800000 */
[----:B------:R-:W0:Y:S01]  /*0120*/  LDCU.S8 UR4, c[0x0][0x3a6] ;  /* 0x000074c0ff0477ac */ /* 0x000e220008000200 */
[----:B------:R-:W1:Y:S01]  /*0130*/  LDCU.64 UR8, c[0x0][0x390] ;  /* 0x00007200ff0877ac */ /* 0x000e620008000a00 */
[----:B------:R-:W2:Y:S01]  /*0140*/  LDCU.64 UR10, c[0x0][0x390] ;  /* 0x00007200ff0a77ac */ /* 0x000ea20008000a00 */
[----:B0-----:R-:W-:-:S09]  /*0150*/  UISETP.NE.AND UP0, UPT, UR4, URZ, UPT ;  /* 0x000000ff0400728c */ /* 0x001fd2000bf05270 */
[----:B-12---:R-:W-:Y:S05]  /*0160*/  BRA.U !UP0, `(.L_x_2) ;  /* 0x0000000508107547 */ /* 0x006fea000b800000 */
.L_x_7:
[----:B------:R-:W0:Y:S01]  /*0170*/  LDC.64 R4, c[0x0][0x398] ;  /* 0x0000e600ff047b82 */ /* 0x000e220000000a00 */
[----:B------:R-:W-:Y:S01]  /*0180*/  BSSY.RECONVERGENT B0, `(.L_x_3) ;  /* 0x0000038000007945 */ /* 0x000fe20003800200 */
[----:B0-----:R-:W0:Y:S01]  /*0190*/  I2F.U32.RP R2, R4 ;  /* 0x0000000400027306 */ /* 0x001e220000209000 */
[----:B------:R-:W-:-:S07]  /*01a0*/  LOP3.LUT R11, RZ, R4, RZ, 0x33, !PT ;  /* 0x00000004ff0b7212 */ /* 0x000fce00078e33ff */
[----:B0-----:R-:W0:Y:S02]  /*01b0*/  MUFU.RCP R2, R2 ;  /* 0x0000000200027308 */ /* 0x001e240000001000 */
[----:B0-----:R-:W-:-:S06]  /*01c0*/  VIADD R6, R2, 0xffffffe ;  /* 0x0ffffffe02067836 */ /* 0x001fcc0000000000 */
[----:B------:R0:W1:Y:S02]  /*01d0*/  F2I.FTZ.U32.TRUNC.NTZ R7, R6 ;  /* 0x0000000600077305 */ /* 0x000064000021f000 */
[----:B0-----:R-:W-:Y:S02]  /*01e0*/  IMAD.MOV.U32 R6, RZ, RZ, RZ ;  /* 0x000000ffff067224 */ /* 0x001fe400078e00ff */
[----:B-1----:R-:W-:-:S04]  /*01f0*/  IMAD.MOV R9, RZ, RZ, -R7 ;  /* 0x000000ffff097224 */ /* 0x002fc800078e0a07 */
[----:B------:R-:W-:-:S04]  /*0200*/  IMAD R9, R9, R4, RZ ;  /* 0x0000000409097224 */ /* 0x000fc800078e02ff */
[----:B------:R-:W-:-:S06]  /*0210*/  IMAD.HI.U32 R8, R7, R9, R6 ;  /* 0x0000000907087227 */ /* 0x000fcc00078e0006 */
[----:B------:R-:W-:-:S04]  /*0220*/  IMAD.HI.U32 R8, R8, R3, RZ ;  /* 0x0000000308087227 */ /* 0x000fc800078e00ff */
[----:B------:R-:W-:-:S04]  /*0230*/  IMAD.MOV R9, RZ, RZ, -R8 ;  /* 0x000000ffff097224 */ /* 0x000fc800078e0a08 */
[----:B------:R-:W-:-:S05]  /*0240*/  IMAD R9, R4, R9, R3 ;  /* 0x0000000904097224 */ /* 0x000fca00078e0203 */
[----:B------:R-:W-:-:S13]  /*0250*/  ISETP.GE.U32.AND P1, PT, R9, R4, PT ;  /* 0x000000040900720c */ /* 0x000fda0003f26070 */
[----:B------:R-:W-:Y:S02]  /*0260*/  @P1 IMAD.IADD R9, R9, 0x1, -R4 ;  /* 0x0000000109091824 */ /* 0x000fe400078e0a04 */
[----:B------:R-:W-:Y:S01]  /*0270*/  @P1 VIADD R8, R8, 0x1 ;  /* 0x0000000108081836 */ /* 0x000fe20000000000 */
[----:B------:R-:W-:Y:S02]  /*0280*/  ISETP.NE.U32.AND P1, PT, R4, RZ, PT ;  /* 0x000000ff0400720c */ /* 0x000fe40003f25070 */
[----:B------:R-:W-:-:S13]  /*0290*/  ISETP.GE.U32.AND P0, PT, R9, R4, PT ;  /* 0x000000040900720c */ /* 0x000fda0003f06070 */
[----:B------:R-:W-:-:S05]  /*02a0*/  @P0 VIADD R8, R8, 0x1 ;  /* 0x0000000108080836 */ /* 0x000fca0000000000 */
[----:B------:R-:W-:-:S05]  /*02b0*/  SEL R2, R11, R8, !P1 ;  /* 0x000000080b027207 */ /* 0x000fca0004800000 */
[----:B------:R-:W-:-:S04]  /*02c0*/  IMAD R2, R2, R5, RZ ;  /* 0x0000000502027224 */ /* 0x000fc800078e02ff */
[----:B------:R-:W-:Y:S02]  /*02d0*/  IMAD.IADD R13, R2, 0x1, R5 ;  /* 0x00000001020d7824 */ /* 0x000fe400078e0205 */
[----:B------:R-:W-:-:S03]  /*02e0*/  IMAD.MOV.U32 R5, RZ, RZ, R2 ;  /* 0x000000ffff057224 */ /* 0x000fc600078e0002 */
[----:B------:R-:W-:-:S13]  /*02f0*/  ISETP.GE.AND P2, PT, R2, R13, PT ;  /* 0x0000000d0200720c */ /* 0x000fda0003f46270 */
[----:B------:R-:W-:Y:S05]  /*0300*/  @P2 BRA `(.L_x_4) ;  /* 0x00000000007c2947 */ /* 0x000fea0003800000 */
[----:B------:R-:W0:Y:S01]  /*0310*/  LDC.64 R6, c[0x0][0x388] ;  /* 0x0000e200ff067b82 */ /* 0x000e220000000a00 */
[----:B------:R-:W-:-:S05]  /*0320*/  IMAD.IADD R4, R9, 0x1, -R4 ;  /* 0x0000000109047824 */ /* 0x000fca00078e0a04 */
[----:B------:R-:W-:-:S05]  /*0330*/  @P1 SEL R11, R4, R9, P0 ;  /* 0x00000009040b1207 */ /* 0x000fca0000000000 */
[----:B0-----:R-:W-:-:S05]  /*0340*/  IMAD.WIDE R4, R11, 0x4, R6 ;  /* 0x000000040b047825 */ /* 0x001fca00078e0206 */
[----:B------:R0:W5:Y:S01]  /*0350*/  LDG.E R15, desc[UR6][R4.64] ;  /* 0x00000006040f7981 */ /* 0x000162000c1e1900 */
[----:B------:R-:W-:Y:S01]  /*0360*/  BSSY.RECONVERGENT B1, `(.L_x_5) ;  /* 0x0000018000017945 */ /* 0x000fe20003800200 */
[--C-:B------:R-:W-:Y:S01]  /*0370*/  SHF.R.S32.HI R10, RZ, 0x1f, R13.reuse ;  /* 0x0000001fff0a7819 */ /* 0x100fe2000001140d */
[----:B------:R-:W-:Y:S01]  /*0380*/  IMAD.MOV.U32 R11, RZ, RZ, R13 ;  /* 0x000000ffff0b7224 */ /* 0x000fe200078e000d */
[--C-:B------:R-:W-:Y:S01]  /*0390*/  SHF.R.S32.HI R13, RZ, 0x1f, R2.reuse ;  /* 0x0000001fff0d7819 */ /* 0x100fe20000011402 */
[----:B------:R-:W-:-:S07]  /*03a0*/  IMAD.MOV.U32 R12, RZ, RZ, R2 ;  /* 0x000000ffff0c7224 */ /* 0x000fce00078e0002 */
.L_x_6:
[----:B------:R-:W-:-:S05]  /*03b0*/  IADD3 R8, P0, PT, -R12, R11, RZ ;  /* 0x0000000b0c087210 */ /* 0x000fca0007f1e1ff */
[----:B------:R-:W-:-:S05]  /*03c0*/  IMAD.X R9, R10, 0x1, ~R13, P0 ;  /* 0x000000010a097824 */ /* 0x000fca00000e0e0d */
[--C-:B------:R-:W-:Y:S02]  /*03d0*/  SHF.R.S64 R8, R8, 0x1, R9.reuse ;  /* 0x0000000108087819 */ /* 0x100fe40000001009 */
[----:B------:R-:W-:Y:S02]  /*03e0*/  SHF.R.S32.HI R9, RZ, 0x1, R9 ;  /* 0x00000001ff097819 */ /* 0x000fe40000011409 */
[----:B------:R-:W-:-:S05]  /*03f0*/  IADD3 R8, P0, PT, R12, R8, RZ ;  /* 0x000000080c087210 */ /* 0x000fca0007f1e0ff */
[----:B------:R-:W-:Y:S01]  /*0400*/  IMAD.X R9, R13, 0x1, R9, P0 ;  /* 0x000000010d097824 */ /* 0x000fe200000e0609 */
[----:B0-----:R-:W-:-:S04]  /*0410*/  LEA R4, P0, R8, UR8, 0x2 ;  /* 0x0000000808047c11 */ /* 0x001fc8000f8010ff */
[----:B------:R-:W-:-:S05]  /*0420*/  LEA.HI.X R5, R8, UR9, R9, 0x2, P0 ;  /* 0x0000000908057c11 */ /* 0x000fca00080f1409 */
[----:B------:R-:W2:Y:S01]  /*0430*/  LDG.E R4, desc[UR6][R4.64] ;  /* 0x0000000604047981 */ /* 0x000ea2000c1e1900 */
[----:B------:R-:W-:-:S05]  /*0440*/  IADD3 R6, P1, PT, R8, 0x1, RZ ;  /* 0x0000000108067810 */ /* 0x000fca0007f3e0ff */
[----:B------:R-:W-:Y:S01]  /*0450*/  IMAD.X R7, RZ, RZ, R9, P1 ;  /* 0x000000ffff077224 */ /* 0x000fe200008e0609 */
[----:B--2--5:R-:W-:-:S04]  /*0460*/  FSETP.GE.AND P0, PT, R4, R15, PT ;  /* 0x0000000f0400720b */ /* 0x024fc80003f06000 */
[----:B------:R-:W-:Y:S02]  /*0470*/  SEL R12, R6, R12, !P0 ;  /* 0x0000000c060c7207 */ /* 0x000fe40004000000 */
[----:B------:R-:W-:Y:S02]  /*0480*/  SEL R11, R11, R8, !P0 ;  /* 0x000000080b0b7207 */ /* 0x000fe40004000000 */
[----:B------:R-:W-:Y:S02]  /*0490*/  SEL R13, R7, R13, !P0 ;  /* 0x0000000d070d7207 */ /* 0x000fe40004000000 */
[----:B------:R-:W-:Y:S02]  /*04a0*/  SEL R10, R10, R9, !P0 ;  /* 0x000000090a0a7207 */ /* 0x000fe40004000000 */
[----:B------:R-:W-:-:S04]  /*04b0*/  ISETP.GE.U32.AND P0, PT, R12, R11, PT ;  /* 0x0000000b0c00720c */ /* 0x000fc80003f06070 */
[----:B------:R-:W-:-:S13]  /*04c0*/  ISETP.GE.AND.EX P0, PT, R13, R10, PT, P0 ;  /* 0x0000000a0d00720c */ /* 0x000fda0003f06300 */
[----:B------:R-:W-:Y:S05]  /*04d0*/  @!P0 BRA `(.L_x_6) ;  /* 0xfffffffc00b48947 */ /* 0x000fea000383ffff */
[----:B------:R-:W-:Y:S05]  /*04e0*/  BSYNC.RECONVERGENT B1 ;  /* 0x0000000000017941 */ /* 0x000fea0003800200 */
.L_x_5:
[----:B------:R-:W-:-:S07]  /*04f0*/  IMAD.MOV.U32 R5, RZ, RZ, R12 ;  /* 0x000000ffff057224 */ /* 0x000fce00078e000c */
.L_x_4:
[----:B------:R-:W-:Y:S05]  /*0500*/  BSYNC.RECONVERGENT B0 ;  /* 0x0000000000007941 */ /* 0x000fea0003800200 */
.L_x_3:
[----:B------:R-:W0:Y:S01]  /*0510*/  LDC.64 R6, c[0x0][0x380] ;  /* 0x0000e000ff067b82 */ /* 0x000e220000000a00 */
[----:B------:R-:W1:Y:S01]  /*0520*/  LDCU UR4, c[0x0][0x3a0] ;  /* 0x00007400ff0477ac */ /* 0x000e620008000800 */
[----:B------:R-:W-:-:S05]  /*0530*/  IMAD.IADD R4, R5, 0x1, -R2 ;  /* 0x0000000105047824 */ /* 0x000fca00078e0a02 */
[----:B------:R-:W-:Y:S01]  /*0540*/  SHF.R.S32.HI R5, RZ, 0x1f, R4 ;  /* 0x0000001fff057819 */ /* 0x000fe20000011404 */
[----:B0-----:R-:W-:-:S04]  /*0550*/  IMAD.WIDE R6, R3, 0x8, R6 ;  /* 0x0000000803067825 */ /* 0x001fc800078e0206 */
[----:B------:R-:W-:Y:S01]  /*0560*/  IMAD.IADD R3, R0, 0x1, R3 ;  /* 0x0000000100037824 */ /* 0x000fe200078e0203 */
[----:B------:R0:W-:Y:S04]  /*0570*/  STG.E.64 desc[UR6][R6.64], R4 ;  /* 0x0000000406007986 */ /* 0x0001e8000c101b06 */
[----:B-1----:R-:W-:-:S13]  /*0580*/  ISETP.GE.U32.AND P0, PT, R3, UR4, PT ;  /* 0x0000000403007c0c */ /* 0x002fda000bf06070 */
[----:B0-----:R-:W-:Y:S05]  /*0590*/  @!P0 BRA `(.L_x_7) ;  /* 0xfffffff800f48947 */ /* 0x001fea000383ffff */
[----:B------:R-:W-:Y:S05]  /*05a0*/  EXIT ;  /* 0x000000000000794d */ /* 0x000fea0003800000 */
.L_x_2:
[----:B------:R-:W0:Y:S01]  /*05b0*/  LDCU.64 UR4, c[0x0][0x398] ;  /* 0x00007300ff0477ac */ /* 0x000e220008000a00 */
[----:B------:R-:W-:Y:S01]  /*05c0*/  IMAD.MOV.U32 R4, RZ, RZ, RZ ;  /* 0x000000ffff047224 */ /* 0x000fe200078e00ff */
[----:B------:R-:W-:Y:S01]  /*05d0*/  BSSY.RECONVERGENT B0, `(.L_x_8) ;  /* 0x0000033000007945 */ /* 0x000fe20003800200 */
[----:B0-----:R-:W0:Y:S01]  /*05e0*/  I2F.U32.RP R6, UR4 ;  /* 0x0000000400067d06 */ /* 0x001e220008209000 */
[----:B------:R-:W-:-:S07]  /*05f0*/  ISETP.NE.U32.AND P2, PT, RZ, UR4, PT ;  /* 0x00000004ff007c0c */ /* 0x000fce000bf45070 */
[----:B0-----:R-:W0:Y:S02]  /*0600*/  MUFU.RCP R6, R6 ;  /* 0x0000000600067308 */ /* 0x001e240000001000 */
[----:B0-----:R-:W-:-:S06]  /*0610*/  VIADD R5, R6, 0xffffffe ;  /* 0x0ffffffe06057836 */ /* 0x001fcc0000000000 */
[----:B------:R-:W0:Y:S02]  /*0620*/  F2I.FTZ.U32.TRUNC.NTZ R5, R5 ;  /* 0x0000000500057305 */ /* 0x000e24000021f000 */
[----:B0-----:R-:W-:-:S04]  /*0630*/  IMAD.MOV R7, RZ, RZ, -R5 ;  /* 0x000000ffff077224 */ /* 0x001fc800078e0a05 */
[----:B------:R-:W-:-:S04]  /*0640*/  IMAD R7, R7, UR4, RZ ;  /* 0x0000000407077c24 */ /* 0x000fc8000f8e02ff */
[----:B------:R-:W-:-:S06]  /*0650*/  IMAD.HI.U32 R2, R5, R7, R4 ;  /* 0x0000000705027227 */ /* 0x000fcc00078e0004 */
[----:B------:R-:W-:-:S04]  /*0660*/  IMAD.HI.U32 R2, R2, R3, RZ ;  /* 0x0000000302027227 */ /* 0x000fc800078e00ff */
[----:B------:R-:W-:-:S04]  /*0670*/  IMAD.MOV R4, RZ, RZ, -R2 ;  /* 0x000000ffff047224 */ /* 0x000fc800078e0a02 */
[----:B------:R-:W-:-:S05]  /*0680*/  IMAD R4, R4, UR4, R3 ;  /* 0x0000000404047c24 */ /* 0x000fca000f8e0203 */
[----:B------:R-:W-:-:S13]  /*0690*/  ISETP.GE.U32.AND P0, PT, R4, UR4, PT ;  /* 0x0000000404007c0c */ /* 0x000fda000bf06070 */
[----:B------:R-:W-:Y:S02]  /*06a0*/  @P0 VIADD R4, R4, -UR4 ;  /* 0x8000000404040c36 */ /* 0x000fe40008000000 */
[----:B------:R-:W-:-:S03]  /*06b0*/  @P0 VIADD R2, R2, 0x1 ;  /* 0x0000000102020836 */ /* 0x000fc60000000000 */
[----:B------:R-:W-:-:S13]  /*06c0*/  ISETP.GE.U32.AND P1, PT, R4, UR4, PT ;  /* 0x0000000404007c0c */ /* 0x000fda000bf26070 */
[----:B------:R-:W-:Y:S01]  /*06d0*/  @P1 VIADD R2, R2, 0x1 ;  /* 0x0000000102021836 */ /* 0x000fe20000000000 */
[----:B------:R-:W-:-:S05]  /*06e0*/  @!P2 LOP3.LUT R2, RZ, UR4, RZ, 0x33, !PT ;  /* 0x00000004ff02ac12 */ /* 0x000fca000f8e33ff */
[----:B------:R-:W-:-:S04]  /*06f0*/  IMAD R13, R2, UR5, RZ ;  /* 0x00000005020d7c24 */ /* 0x000fc8000f8e02ff */
[----:B------:R-:W-:Y:S02]  /*0700*/  VIADD R10, R13, UR5 ;  /* 0x000000050d0a7c36 */ /* 0x000fe40008000000 */
[----:B------:R-:W-:-:S03]  /*0710*/  IMAD.MOV.U32 R2, RZ, RZ, R13 ;  /* 0x000000ffff027224 */ /* 0x000fc600078e000d */
[----:B------:R-:W-:-:S13]  /*0720*/  ISETP.GE.AND P0, PT, R13, R10, PT ;  /* 0x0000000a0d00720c */ /* 0x000fda0003f06270 */
[----:B------:R-:W-:Y:S05]  /*0730*/  @P0 BRA `(.L_x_9) ;  /* 0x0000000000700947 */ /* 0x000fea0003800000 */
[----:B------:R-:W0:Y:S02]  /*0740*/  LDC.64 R4, c[0x0][0x388] ;  /* 0x0000e200ff047b82 */ /* 0x000e240000000a00 */
[----:B0-----:R-:W-:-:S05]  /*0750*/  IMAD.WIDE R4, R3, 0x4, R4 ;  /* 0x0000000403047825 */ /* 0x001fca00078e0204 */
[----:B------:R0:W5:Y:S01]  /*0760*/  LDG.E R15, desc[UR6][R4.64] ;  /* 0x00000006040f7981 */ /* 0x000162000c1e1900 */
[----:B------:R-:W-:Y:S01]  /*0770*/  BSSY.RECONVERGENT B1, `(.L_x_10) ;  /* 0x0000017000017945 */ /* 0x000fe20003800200 */
[----:B------:R-:W-:Y:S01]  /*0780*/  SHF.R.S32.HI R9, RZ, 0x1f, R10 ;  /* 0x0000001fff097819 */ /* 0x000fe2000001140a */
[--C-:B------:R-:W-:Y:S01]  /*0790*/  IMAD.MOV.U32 R11, RZ, RZ, R13.reuse ;  /* 0x000000ffff0b7224 */ /* 0x100fe200078e000d */
[----:B------:R-:W-:-:S07]  /*07a0*/  SHF.R.S32.HI R12, RZ, 0x1f, R13 ;  /* 0x0000001fff0c7819 */ /* 0x000fce000001140d */
.L_x_11:
        /* <DEDUP_REMOVED lines=20> */
.L_x_10:
[----:B------:R-:W-:-:S07]  /*08f0*/  IMAD.MOV.U32 R2, RZ, RZ, R11 ;  /* 0x000000ffff027224 */ /* 0x000fce00078e000b */
.L_x_9:
[----:B------:R-:W-:Y:S05]  /*0900*/  BSYNC.RECONVERGENT B0 ;  /* 0x0000000000007941 */ /* 0x000fea0003800200 */
.L_x_8:
        /* <DEDUP_REMOVED lines=10> */
.L_x_1:
[----:B------:R-:W0:Y:S01]  /*09b0*/  LDCU.S8 UR4, c[0x0][0x3a6] ;  /* 0x000074c0ff0477ac */ /* 0x000e220008000200 */
[----:B------:R-:W1:Y:S01]  /*09c0*/  LDCU.64 UR8, c[0x0][0x390] ;  /* 0x00007200ff0877ac */ /* 0x000e620008000a00 */
[----:B------:R-:W2:Y:S01]  /*09d0*/  LDCU.64 UR10, c[0x0][0x390] ;  /* 0x00007200ff0a77ac */ /* 0x000ea20008000a00 */
[----:B0-----:R-:W-:-:S09]  /*09e0*/  UISETP.NE.AND UP0, UPT, UR4, URZ, UPT ;  /* 0x000000ff0400728c */ /* 0x001fd2000bf05270 */
[----:B-12---:R-:W-:Y:S05]  /*09f0*/  BRA.U !UP0, `(.L_x_12) ;  /* 0x0000000108f07547 */ /* 0x006fea000b800000 */
.L_x_16:
[----:B------:R-:W0:Y:S02]  /*0a00*/  LDCU.64 UR4, c[0x0][0x398] ;  /* 0x00007300ff0477ac */ /* 0x000e240008000a00 */
[----:B0-----:R-:W0:Y:S01]  /*0a10*/  I2F.U32.RP R6, UR4 ;  /* 0x0000000400067d06 */ /* 0x001e220008209000 */
[----:B------:R-:W-:Y:S01]  /*0a20*/  ISETP.NE.U32.AND P1, PT, RZ, UR4, PT ;  /* 0x00000004ff007c0c */ /* 0x000fe2000bf25070 */
[----:B------:R-:W-:-:S06]  /*0a30*/  UISETP.GE.AND UP0, UPT, UR5, 0x1, UPT ;  /* 0x000000010500788c */ /* 0x000fcc000bf06270 */
[----:B0-----:R-:W0:Y:S02]  /*0a40*/  MUFU.RCP R6, R6 ;  /* 0x0000000600067308 */ /* 0x001e240000001000 */
[----:B0-----:R-:W-:-:S06]  /*0a50*/  VIADD R4, R6, 0xffffffe ;  /* 0x0ffffffe06047836 */ /* 0x001fcc0000000000 */
[----:B------:R0:W1:Y:S02]  /*0a60*/  F2I.FTZ.U32.TRUNC.NTZ R5, R4 ;  /* 0x0000000400057305 */ /* 0x000064000021f000 */
[----:B0-----:R-:W-:Y:S02]  /*0a70*/  IMAD.MOV.U32 R4, RZ, RZ, RZ ;  /* 0x000000ffff047224 */ /* 0x001fe400078e00ff */
[----:B-1----:R-:W-:-:S04]  /*0a80*/  IMAD.MOV R7, RZ, RZ, -R5 ;  /* 0x000000ffff077224 */ /* 0x002fc800078e0a05 */
[----:B------:R-:W-:-:S04]  /*0a90*/  IMAD R7, R7, UR4, RZ ;  /* 0x0000000407077c24 */ /* 0x000fc8000f8e02ff */
[----:B------:R-:W-:Y:S01]  /*0aa0*/  IMAD.HI.U32 R2, R5, R7, R4 ;  /* 0x0000000705027227 */ /* 0x000fe200078e0004 */
[----:B------:R-:W-:Y:S01]  /*0ab0*/  CS2R R6, SRZ ;  /* 0x0000000000067805 */ /* 0x000fe2000001ff00 */
[----:B------:R-:W0:Y:S04]  /*0ac0*/  LDC.64 R4, c[0x0][0x388] ;  /* 0x0000e200ff047b82 */ /* 0x000e280000000a00 */
[----:B------:R-:W-:-:S04]  /*0ad0*/  IMAD.HI.U32 R2, R2, R3, RZ ;  /* 0x0000000302027227 */ /* 0x000fc800078e00ff */
[----:B------:R-:W-:-:S04]  /*0ae0*/  IMAD.MOV R2, RZ, RZ, -R2 ;  /* 0x000000ffff027224 */ /* 0x000fc800078e0a02 */
[----:B------:R-:W-:-:S05]  /*0af0*/  IMAD R9, R2, UR4, R3 ;  /* 0x0000000402097c24 */ /* 0x000fca000f8e0203 */
[----:B------:R-:W-:-:S13]  /*0b00*/  ISETP.GE.U32.AND P0, PT, R9, UR4, PT ;  /* 0x0000000409007c0c */ /* 0x000fda000bf06070 */
[----:B------:R-:W-:-:S05]  /*0b10*/  @P0 VIADD R9, R9, -UR4 ;  /* 0x8000000409090c36 */ /* 0x000fca0008000000 */
[----:B------:R-:W-:-:S13]  /*0b20*/  ISETP.GE.U32.AND P0, PT, R9, UR4, PT ;  /* 0x0000000409007c0c */ /* 0x000fda000bf06070 */
[----:B------:R-:W-:Y:S01]  /*0b30*/  @P0 VIADD R9, R9, -UR4 ;  /* 0x8000000409090c36 */ /* 0x000fe20008000000 */
[----:B------:R-:W-:-:S05]  /*0b40*/  @!P1 LOP3.LUT R9, RZ, UR4, RZ, 0x33, !PT ;  /* 0x00000004ff099c12 */ /* 0x000fca000f8e33ff */
[----:B0-----:R-:W-:Y:S01]  /*0b50*/  IMAD.WIDE R4, R9, 0x4, R4 ;  /* 0x0000000409047825 */ /* 0x001fe200078e0204 */
[----:B------:R-:W-:Y:S06]  /*0b60*/  BRA.U !UP0, `(.L_x_13) ;  /* 0x0000000108747547 */ /* 0x000fec000b800000 */
[----:B------:R0:W5:Y:S01]  /*0b70*/  LDG.E R13, desc[UR6][R4.64] ;  /* 0x00000006040d7981 */ /* 0x000162000c1e1900 */
[----:B------:R-:W1:Y:S01]  /*0b80*/  LDCU UR4, c[0x0][0x39c] ;  /* 0x00007380ff0477ac */ /* 0x000e620008000800 */
[----:B------:R-:W-:Y:S01]  /*0b90*/  BSSY.RECONVERGENT B0, `(.L_x_14) ;  /* 0x0000018000007945 */ /* 0x000fe20003800200 */
[----:B------:R-:W-:Y:S02]  /*0ba0*/  IMAD.MOV.U32 R11, RZ, RZ, RZ ;  /* 0x000000ffff0b7224 */ /* 0x000fe400078e00ff */
[----:B------:R-:W-:Y:S02]  /*0bb0*/  IMAD.MOV.U32 R12, RZ, RZ, RZ ;  /* 0x000000ffff0c7224 */ /* 0x000fe400078e00ff */
[----:B------:R-:W-:Y:S02]  /*0bc0*/  IMAD.MOV.U32 R9, RZ, RZ, RZ ;  /* 0x000000ffff097224 */ /* 0x000fe400078e00ff */
[----:B01----:R-:W-:-:S07]  /*0bd0*/  IMAD.U32 R10, RZ, RZ, UR4 ;  /* 0x00000004ff0a7e24 */ /* 0x003fce000f8e00ff */
.L_x_15:
[----:B------:R-:W-:-:S05]  /*0be0*/  IADD3 R7, P0, PT, -R11, R10, RZ ;  /* 0x0000000a0b077210 */ /* 0x000fca0007f1e1ff */
[----:B------:R-:W-:-:S05]  /*0bf0*/  IMAD.X R8, R9, 0x1, ~R12, P0 ;  /* 0x0000000109087824 */ /* 0x000fca00000e0e0c */
[--C-:B------:R-:W-:Y:S02]  /*0c00*/  SHF.R.S64 R7, R7, 0x1, R8.reuse ;  /* 0x0000000107077819 */ /* 0x100fe40000001008 */
[----:B------:R-:W-:Y:S02]  /*0c10*/  SHF.R.S32.HI R8, RZ, 0x1, R8 ;  /* 0x00000001ff087819 */ /* 0x000fe40000011408 */
[----:B------:R-:W-:-:S05]  /*0c20*/  IADD3 R7, P0, PT, R11, R7, RZ ;  /* 0x000000070b077210 */ /* 0x000fca0007f1e0ff */
[----:B------:R-:W-:Y:S01]  /*0c30*/  IMAD.X R8, R12, 0x1, R8, P0 ;  /* 0x000000010c087824 */ /* 0x000fe200000e0608 */
[----:B------:R-:W-:-:S04]  /*0c40*/  LEA R4, P0, R7, UR8, 0x2 ;  /* 0x0000000807047c11 */ /* 0x000fc8000f8010ff */
        /* <DEDUP_REMOVED lines=13> */
.L_x_14:
[--C-:B------:R-:W-:Y:S01]  /*0d20*/  SHF.R.S32.HI R7, RZ, 0x1f, R11.reuse ;  /* 0x0000001fff077819 */ /* 0x100fe2000001140b */
[----:B------:R-:W-:-:S07]  /*0d30*/  IMAD.MOV.U32 R6, RZ, RZ, R11 ;  /* 0x000000ffff067224 */ /* 0x000fce00078e000b */
.L_x_13:
[----:B------:R-:W0:Y:S01]  /*0d40*/  LDC.64 R4, c[0x0][0x380] ;  /* 0x0000e000ff047b82 */ /* 0x000e220000000a00 */
[----:B------:R-:W1:Y:S01]  /*0d50*/  LDCU UR4, c[0x0][0x3a0] ;  /* 0x00007400ff0477ac */ /* 0x000e620008000800 */
[----:B0-----:R-:W-:-:S04]  /*0d60*/  IMAD.WIDE R4, R3, 0x8, R4 ;  /* 0x0000000803047825 */ /* 0x001fc800078e0204 */
[----:B------:R-:W-:Y:S01]  /*0d70*/  IMAD.IADD R3, R0, 0x1, R3 ;  /* 0x0000000100037824 */ /* 0x000fe200078e0203 */
[----:B------:R0:W-:Y:S04]  /*0d80*/  STG.E.64 desc[UR6][R4.64], R6 ;  /* 0x0000000604007986 */ /* 0x0001e8000c101b06 */
[----:B-1----:R-:W-:-:S13]  /*0d90*/  ISETP.GE.U32.AND P0, PT, R3, UR4, PT ;  /* 0x0000000403007c0c */ /* 0x002fda000bf06070 */
[----:B0-----:R-:W-:Y:S05]  /*0da0*/  @!P0 BRA `(.L_x_16) ;  /* 0xfffffffc00148947 */ /* 0x001fea000383ffff */
[----:B------:R-:W-:Y:S05]  /*0db0*/  EXIT ;  /* 0x000000000000794d */ /* 0x000fea0003800000 */
.L_x_12:
[----:B------:R-:W0:Y:S01]  /*0dc0*/  LDCU UR4, c[0x0][0x39c] ;  /* 0x00007380ff0477ac */ /* 0x000e220008000800 */
[----:B------:R-:W-:Y:S01]  /*0dd0*/  CS2R R4, SRZ ;  /* 0x0000000000047805 */ /* 0x000fe2000001ff00 */
[----:B0-----:R-:W-:-:S09]  /*0de0*/  UISETP.GE.AND UP0, UPT, UR4, 0x1, UPT ;  /* 0x000000010400788c */ /* 0x001fd2000bf06270 */
[----:B------:R-:W-:Y:S05]  /*0df0*/  BRA.U !UP0, `(.L_x_17) ;  /* 0x00000001087c7547 */ /* 0x000fea000b800000 */
[----:B------:R-:W0:Y:S02]  /*0e00*/  LDC.64 R4, c[0x0][0x388] ;  /* 0x0000e200ff047b82 */ /* 0x000e240000000a00 */
[----:B0-----:R-:W-:-:S05]  /*0e10*/  IMAD.WIDE R4, R3, 0x4, R4 ;  /* 0x0000000403047825 */ /* 0x001fca00078e0204 */
[----:B------:R0:W5:Y:S01]  /*0e20*/  LDG.E R13, desc[UR6][R4.64] ;  /* 0x00000006040d7981 */ /* 0x000162000c1e1900 */
[----:B------:R-:W1:Y:S01]  /*0e30*/  LDCU UR4, c[0x0][0x39c] ;  /* 0x00007380ff0477ac */ /* 0x000e620008000800 */
[----:B------:R-:W-:Y:S01]  /*0e40*/  BSSY.RECONVERGENT B0, `(.L_x_18) ;  /* 0x0000018000007945 */ /* 0x000fe20003800200 */
[----:B------:R-:W-:Y:S02]  /*0e50*/  IMAD.MOV.U32 R11, RZ, RZ, RZ ;  /* 0x000000ffff0b7224 */ /* 0x000fe400078e00ff */
[----:B------:R-:W-:Y:S02]  /*0e60*/  IMAD.MOV.U32 R12, RZ, RZ, RZ ;  /* 0x000000ffff0c7224 */ /* 0x000fe400078e00ff */
[----:B------:R-:W-:Y:S02]  /*0e70*/  IMAD.MOV.U32 R9, RZ, RZ, RZ ;  /* 0x000000ffff097224 */ /* 0x000fe400078e00ff */
[----:B01----:R-:W-:-:S07]  /*0e80*/  IMAD.U32 R10, RZ, RZ, UR4 ;  /* 0x00000004ff0a7e24 */ /* 0x003fce000f8e00ff */
.L_x_19:
        /* <DEDUP_REMOVED lines=20> */
.L_x_18:
[--C-:B------:R-:W-:Y:S01]  /*0fd0*/  SHF.R.S32.HI R5, RZ, 0x1f, R11.reuse ;  /* 0x0000001fff057819 */ /* 0x100fe2000001140b */
[----:B------:R-:W-:-:S07]  /*0fe0*/  IMAD.MOV.U32 R4, RZ, RZ, R11 ;  /* 0x000000ffff047224 */ /* 0x000fce00078e000b */
.L_x_17:
        /* <DEDUP_REMOVED lines=8> */
.L_x_0:
        /* <DEDUP_REMOVED lines=8> */
.L_x_26:
[----:B------:R-:W0:Y:S01]  /*10f0*/  LDC.64 R4, c[0x0][0x398] ;  /* 0x0000e600ff047b82 */ /* 0x000e220000000a00 */
[----:B------:R-:W-:Y:S01]  /*1100*/  BSSY.RECONVERGENT B0, `(.L_x_22) ;  /* 0x0000035000007945 */ /* 0x000fe20003800200 */
[----:B0-----:R-:W0:Y:S01]  /*1110*/  I2F.U32.RP R8, R4 ;  /* 0x0000000400087306 */ /* 0x001e220000209000 */
[----:B------:R-:W-:Y:S02]  /*1120*/  ISETP.NE.U32.AND P2, PT, R4, RZ, PT ;  /* 0x000000ff0400720c */ /* 0x000fe40003f45070 */
[----:B------:R-:W-:-:S05]  /*1130*/  LOP3.LUT R11, RZ, R4, RZ, 0x33, !PT ;  /* 0x00000004ff0b7212 */ /* 0x000fca00078e33ff */
        /* <DEDUP_REMOVED lines=12> */
[----:B------:R-:W-:-:S03]  /*1200*/  @P1 VIADD R2, R2, 0x1 ;  /* 0x0000000102021836 */ /* 0x000fc60000000000 */
        /* <DEDUP_REMOVED lines=14> */
[----:B------:R-:W-:Y:S01]  /*12f0*/  SHF.R.S32.HI R9, RZ, 0x1f, R8 ;  /* 0x0000001fff097819 */ /* 0x000fe20000011408 */
[--C-:B------:R-:W-:Y:S01]  /*1300*/  IMAD.MOV.U32 R11, RZ, RZ, R2.reuse ;  /* 0x000000ffff0b7224 */ /* 0x100fe200078e0002 */
[----:B------:R-:W-:-:S07]  /*1310*/  SHF.R.S32.HI R10, RZ, 0x1f, R2 ;  /* 0x0000001fff0a7819 */ /* 0x000fce0000011402 */
.L_x_25:
[----:B------:R-:W-:-:S05]  /*1320*/  IADD3 R7, P0, PT, -R11, R8, RZ ;  /* 0x000000080b077210 */ /* 0x000fca0007f1e1ff */
[----:B0-----:R-:W-:-:S05]  /*1330*/  IMAD.X R4, R9, 0x1, ~R10, P0 ;  /* 0x0000000109047824 */ /* 0x001fca00000e0e0a */
[----:B------:R-:W-:-:S05]  /*1340*/  SHF.R.U64 R7, R7, 0x1, R4 ;  /* 0x0000000107077819 */ /* 0x000fca0000001204 */
[----:B------:R-:W-:-:S05]  /*1350*/  IMAD.IADD R7, R11, 0x1, R7 ;  /* 0x000000010b077824 */ /* 0x000fca00078e0207 */
[----:B------:R-:W-:-:S04]  /*1360*/  SHF.R.S64 R4, RZ, 0x1e, R7 ;  /* 0x0000001eff047819 */ /* 0x000fc80000001007 */
[----:B------:R-:W-:-:S04]  /*1370*/  IADD3 R4, P0, PT, R4, UR8, RZ ;  /* 0x0000000804047c10 */ /* 0x000fc8000ff1e0ff */
[----:B------:R-:W-:-:S05]  /*1380*/  LEA.HI.X.SX32 R5, R7, UR9, 0x2, P0 ;  /* 0x0000000907057c11 */ /* 0x000fca00080f16ff */
[----:B------:R-:W2:Y:S01]  /*1390*/  LDG.E R4, desc[UR6][R4.64] ;  /* 0x0000000604047981 */ /* 0x000ea2000c1e1900 */
[----:B------:R-:W-:Y:S01]  /*13a0*/  VIADD R6, R7, 0x1 ;  /* 0x0000000107067836 */ /* 0x000fe20000000000 */
[----:B--2--5:R-:W-:-:S04]  /*13b0*/  FSETP.GT.AND P0, PT, R4, R13, PT ;  /* 0x0000000d0400720b */ /* 0x024fc80003f04000 */
[----:B------:R-:W-:Y:S02]  /*13c0*/  SEL R8, R8, R7, !P0 ;  /* 0x0000000708087207 */ /* 0x000fe40004000000 */
[----:B------:R-:W-:-:S07]  /*13d0*/  SEL R11, R6, R11, !P0 ;  /* 0x0000000b060b7207 */ /* 0x000fce0004000000 */
[----:B------:R-:W-:Y:S02]  /*13e0*/  @!P0 SHF.R.S32.HI R10, RZ, 0x1f, R6 ;  /* 0x0000001fff0a8819 */ /* 0x000fe40000011406 */
[----:B------:R-:W-:Y:S02]  /*13f0*/  @P0 SHF.R.S32.HI R9, RZ, 0x1f, R7 ;  /* 0x0000001fff090819 */ /* 0x000fe40000011407 */
[----:B------:R-:W-:-:S04]  /*1400*/  ISETP.GE.U32.AND P0, PT, R11, R8, PT ;  /* 0x000000080b00720c */ /* 0x000fc80003f06070 */
[----:B------:R-:W-:-:S13]  /*1410*/  ISETP.GE.AND.EX P0, PT, R10, R9, PT, P0 ;  /* 0x000000090a00720c */ /* 0x000fda0003f06300 */
[----:B------:R-:W-:Y:S05]  /*1420*/  @!P0 BRA `(.L_x_25) ;  /* 0xfffffffc00bc8947 */ /* 0x000fea000383ffff */
[----:B------:R-:W-:Y:S05]  /*1430*/  BSYNC.RECONVERGENT B1 ;  /* 0x0000000000017941 */ /* 0x000fea0003800200 */
.L_x_24:
[----:B------:R-:W-:-:S07]  /*1440*/  IMAD.MOV.U32 R5, RZ, RZ, R11 ;  /* 0x000000ffff057224 */ /* 0x000fce00078e000b */
.L_x_23:
[----:B------:R-:W-:Y:S05]  /*1450*/  BSYNC.RECONVERGENT B0 ;  /* 0x0000000000007941 */ /* 0x000fea0003800200 */
.L_x_22:
        /* <DEDUP_REMOVED lines=10> */
.L_x_21:
        /* <DEDUP_REMOVED lines=32> */
.L_x_30:
        /* <DEDUP_REMOVED lines=18> */
.L_x_29:
[----:B------:R-:W-:-:S07]  /*1820*/  IMAD.MOV.U32 R2, RZ, RZ, R9 ;  /* 0x000000ffff027224 */ /* 0x000fce00078e0009 */
.L_x_28:
[----:B------:R-:W-:Y:S05]  /*1830*/  BSYNC.RECONVERGENT B0 ;  /* 0x0000000000007941 */ /* 0x000fea0003800200 */
.L_x_27:
        /* <DEDUP_REMOVED lines=10> */
.L_x_20:
[----:B------:R-:W0:Y:S01]  /*18e0*/  LDCU.S8 UR4, c[0x0][0x3a6] ;  /* 0x000074c0ff0477ac */ /* 0x000e220008000200 */
[----:B------:R-:W1:Y:S01]  /*18f0*/  LDCU.64 UR8, c[0x0][0x390] ;  /* 0x00007200ff0877ac */ /* 0x000e620008000a00 */
[----:B------:R-:W2:Y:S01]  /*1900*/  LDCU.64 UR10, c[0x0][0x390] ;  /* 0x00007200ff0a77ac */ /* 0x000ea20008000a00 */
[----:B0-----:R-:W-:-:S09]  /*1910*/  UISETP.NE.AND UP0, UPT, UR4, URZ, UPT ;  /* 0x000000ff0400728c */ /* 0x001fd2000bf05270 */
[----:B-12---:R-:W-:Y:S05]  /*1920*/  BRA.U !UP0, `(.L_x_31) ;  /* 0x0000000108e87547 */ /* 0x006fea000b800000 */
.L_x_34:
[----:B------:R-:W0:Y:S01]  /*1930*/  LDCU.64 UR4, c[0x0][0x398] ;  /* 0x00007300ff0477ac */ /* 0x000e220008000a00 */
[----:B------:R-:W-:Y:S02]  /*1940*/  IMAD.MOV.U32 R11, RZ, RZ, RZ ;  /* 0x000000ffff0b7224 */ /* 0x000fe400078e00ff */
[----:B------:R-:W-:Y:S01]  /*1950*/  IMAD.MOV.U32 R13, RZ, RZ, RZ ;  /* 0x000000ffff0d7224 */ /* 0x000fe200078e00ff */
        /* <DEDUP_REMOVED lines=9> */
[----:B------:R-:W-:Y:S02]  /*19f0*/  IMAD.HI.U32 R2, R5, R7, R4 ;  /* 0x0000000705027227 */ /* 0x000fe400078e0004 */
[----:B------:R-:W0:Y:S04]  /*1a00*/  LDC.64 R6, c[0x0][0x388] ;  /* 0x0000e200ff067b82 */ /* 0x000e280000000a00 */
[----:B------:R-:W-:-:S04]  /*1a10*/  IMAD.HI.U32 R2, R2, R3, RZ ;  /* 0x0000000302027227 */ /* 0x000fc800078e00ff */
[----:B------:R-:W-:Y:S01]  /*1a20*/  IMAD.MOV R2, RZ, RZ, -R2 ;  /* 0x000000ffff027224 */ /* 0x000fe200078e0a02 */
[----:B------:R-:W1:Y:S03]  /*1a30*/  LDC.64 R4, c[0x0][0x380] ;  /* 0x0000e000ff047b82 */ /* 0x000e660000000a00 */
        /* <DEDUP_REMOVED lines=9> */
[----:B------:R-:W2:Y:S01]  /*1ad0*/  LDCU UR4, c[0x0][0x39c] ;  /* 0x00007380ff0477ac */ /* 0x000ea20008000800 */
[----:B------:R-:W-:Y:S01]  /*1ae0*/  BSSY.RECONVERGENT B0, `(.L_x_32) ;  /* 0x0000015000007945 */ /* 0x000fe20003800200 */
[----:B------:R-:W-:Y:S01]  /*1af0*/  CS2R R10, SRZ ;  /* 0x00000000000a7805 */ /* 0x000fe2000001ff00 */
[----:B------:R-:W-:Y:S02]  /*1b00*/  IMAD.MOV.U32 R13, RZ, RZ, RZ ;  /* 0x000000ffff0d7224 */ /* 0x000fe400078e00ff */
[----:B0-2---:R-:W-:-:S07]  /*1b10*/  IMAD.U32 R9, RZ, RZ, UR4 ;  /* 0x00000004ff097e24 */ /* 0x005fce000f8e00ff */
.L_x_33:
[----:B------:R-:W-:-:S05]  /*1b20*/  IADD3 R8, P0, PT, -R11, R9, RZ ;  /* 0x000000090b087210 */ /* 0x000fca0007f1e1ff */
[----:B------:R-:W-:-:S05]  /*1b30*/  IMAD.X R7, R10, 0x1, ~R13, P0 ;  /* 0x000000010a077824 */ /* 0x000fca00000e0e0d */
        /* <DEDUP_REMOVED lines=16> */
.L_x_32:
[----:B------:R-:W0:Y:S01]  /*1c40*/  LDCU UR4, c[0x0][0x3a0] ;  /* 0x00007400ff0477ac */ /* 0x000e220008000800 */
[----:B-1----:R-:W-:-:S04]  /*1c50*/  IMAD.WIDE R4, R3, 0x8, R4 ;  /* 0x0000000803047825 */ /* 0x002fc800078e0204 */
[----:B------:R-:W-:Y:S02]  /*1c60*/  IMAD.MOV.U32 R6, RZ, RZ, R11 ;  /* 0x000000ffff067224 */ /* 0x000fe400078e000b */
[----:B------:R-:W-:Y:S02]  /*1c70*/  IMAD.MOV.U32 R7, RZ, RZ, R13 ;  /* 0x000000ffff077224 */ /* 0x000fe400078e000d */
[----:B------:R-:W-:-:S03]  /*1c80*/  IMAD.IADD R3, R0, 0x1, R3 ;  /* 0x0000000100037824 */ /* 0x000fc600078e0203 */
[----:B------:R1:W-:Y:S02]  /*1c90*/  STG.E.64 desc[UR6][R4.64], R6 ;  /* 0x0000000604007986 */ /* 0x0003e4000c101b06 */
[----:B0-----:R-:W-:-:S13]  /*1ca0*/  ISETP.GE.U32.AND P0, PT, R3, UR4, PT ;  /* 0x0000000403007c0c */ /* 0x001fda000bf06070 */
[----:B-1----:R-:W-:Y:S05]  /*1cb0*/  @!P0 BRA `(.L_x_34) ;  /* 0xfffffffc001c8947 */ /* 0x002fea000383ffff */
[----:B------:R-:W-:Y:S05]  /*1cc0*/  EXIT ;  /* 0x000000000000794d */ /* 0x000fea0003800000 */
.L_x_31:
[----:B------:R-:W0:Y:S01]  /*1cd0*/  LDCU UR4, c[0x0][0x39c] ;  /* 0x00007380ff0477ac */ /* 0x000e220008000800 */
[----:B------:R-:W1:Y:S01]  /*1ce0*/  LDC.64 R4, c[0x0][0x380] ;  /* 0x0000e000ff047b82 */ /* 0x000e620000000a00 */
[----:B------:R-:W-:Y:S02]  /*1cf0*/  IMAD.MOV.U32 R11, RZ, RZ, RZ ;  /* 0x000000ffff0b7224 */ /* 0x000fe400078e00ff */
[----:B------:R-:W-:Y:S01]  /*1d00*/  IMAD.MOV.U32 R13, RZ, RZ, RZ ;  /* 0x000000ffff0d7224 */ /* 0x000fe200078e00ff */
[----:B0-----:R-:W-:-:S09]  /*1d10*/  UISETP.GE.AND UP0, UPT, UR4, 0x1, UPT ;  /* 0x000000010400788c */ /* 0x001fd2000bf06270 */
[----:B------:R-:W-:Y:S05]  /*1d20*/  BRA.U !UP0, `(.L_x_35) ;  /* 0x0000000108687547 */ /* 0x000fea000b800000 */
[----:B------:R-:W0:Y:S02]  /*1d30*/  LDC.64 R6, c[0x0][0x388] ;  /* 0x0000e200ff067b82 */ /* 0x000e240000000a00 */
[----:B0-----:R-:W-:-:S05]  /*1d40*/  IMAD.WIDE R6, R3, 0x4, R6 ;  /* 0x0000000403067825 */ /* 0x001fca00078e0206 */
[----:B------:R0:W5:Y:S01]  /*1d50*/  LDG.E R15, desc[UR6][R6.64] ;  /* 0x00000006060f7981 */ /* 0x000162000c1e1900 */
[----:B------:R-:W2:Y:S01]  /*1d60*/  LDCU UR4, c[0x0][0x39c] ;  /* 0x00007380ff0477ac */ /* 0x000ea20008000800 */
[----:B------:R-:W-:Y:S01]  /*1d70*/  BSSY.RECONVERGENT B0, `(.L_x_35) ;  /* 0x0000015000007945 */ /* 0x000fe20003800200 */
[----:B------:R-:W-:Y:S01]  /*1d80*/  CS2R R10, SRZ ;  /* 0x00000000000a7805 */ /* 0x000fe2000001ff00 */
[----:B------:R-:W-:Y:S02]  /*1d90*/  IMAD.MOV.U32 R13, RZ, RZ, RZ ;  /* 0x000000ffff0d7224 */ /* 0x000fe400078e00ff */
[----:B0-2---:R-:W-:-:S07]  /*1da0*/  IMAD.U32 R9, RZ, RZ, UR4 ;  /* 0x00000004ff097e24 */ /* 0x005fce000f8e00ff */
.L_x_36:
        /* <DEDUP_REMOVED lines=18> */
.L_x_35:
        /* <DEDUP_REMOVED lines=9> */
.L_x_37:
[----:B------:R-:W-:-:S00]  /*1f60*/  BRA `(.L_x_37) ;  /* 0xfffffffc00fc7947 */ /* 0x000fc0000383ffff */
[----:B------:R-:W-:-:S00]  /*1f70*/  NOP ;  /* 0x0000000000007918 */ /* 0x000fc00000000000 */
        /* <DEDUP_REMOVED lines=8> */
.L_x_38:


//--------------------- .nv.shared.reserved.0     --------------------------
	.section	.nv.shared.reserved.0,"aw",@nobits
	.weak		__nv_reservedSMEM_offset_0_alias
	.size		__nv_reservedSMEM_offset_0_alias, 0, 64
	.other		__nv_reservedSMEM_offset_0_alias,@"STO_CUDA_RESERVED_SHARED STV_DEFAULT"
__nv_reservedSMEM_offset_0_alias:
	.zero		0
	.zero		64


//--------------------- .nv.constant0.search_sorted_f32 --------------------------
	.section	.nv.constant0.search_sorted_f32,"a",@progbits
	.sectionflags	@""
	.align	4
.nv.constant0.search_sorted_f32:
	.zero		935


//--------------------- SYMBOLS --------------------------

	.type		.nv.reservedSmem.offset0,@object
	.size		.nv.reservedSmem.offset0,0x4
